//
// Generated by NVIDIA NVVM Compiler
//
// Compiler Build ID: CL-36424714
// Cuda compilation tools, release 13.0, V13.0.88
// Based on NVVM 20.0.0
//

.version 9.0
.target sm_100
.address_size 64

	// .globl	_Z16block_and_threadv
.extern .func  (.param .b32 func_retval0) vprintf
(
	.param .b64 vprintf_param_0,
	.param .b64 vprintf_param_1
)
;
.global .align 1 .b8 $str[46] = {98, 108, 111, 99, 107, 73, 100, 120, 32, 40, 37, 100, 44, 32, 37, 100, 44, 32, 37, 100, 41, 32, 116, 104, 114, 101, 97, 100, 73, 100, 120, 32, 40, 37, 100, 44, 32, 37, 100, 44, 32, 37, 100, 41, 10};

.visible .entry _Z16block_and_threadv()
{
	.local .align 8 .b8 	__local_depot0[24];
	.reg .b64 	%SP;
	.reg .b64 	%SPL;
	.reg .b32 	%r<9>;
	.reg .b64 	%rd<5>;

	mov.u64 	%SPL, __local_depot0;
	cvta.local.u64 	%SP, %SPL;
	add.u64 	%rd1, %SP, 0;
	add.u64 	%rd2, %SPL, 0;
	mov.u32 	%r1, %ctaid.x;
	mov.u32 	%r2, %ctaid.y;
	mov.u32 	%r3, %ctaid.z;
	mov.u32 	%r4, %tid.x;
	mov.u32 	%r5, %tid.y;
	mov.u32 	%r6, %tid.z;
	st.local.v2.u32 	[%rd2], {%r1, %r2};
	st.local.v2.u32 	[%rd2+8], {%r3, %r4};
	st.local.v2.u32 	[%rd2+16], {%r5, %r6};
	mov.u64 	%rd3, $str;
	cvta.global.u64 	%rd4, %rd3;
	{ // callseq 0, 0
	.param .b64 param0;
	st.param.b64 	[param0], %rd4;
	.param .b64 param1;
	st.param.b64 	[param1], %rd1;
	.param .b32 retval0;
	call.uni (retval0), 
	vprintf, 
	(
	param0, 
	param1
	);
	ld.param.b32 	%r7, [retval0];
	} // callseq 0
	ret;

}


// ===== COMPILED SASS (sm_100) =====

	.target	sm_100

	.elftype	@"ET_EXEC"


//--------------------- .note.nv.tkinfo           --------------------------
	.section	.note.nv.tkinfo,"",@"SHT_NOTE"
	.sectionflags	@"SHF_NOTE_NV_TKINFO"
	.tkinfo
        /*0018*/ 	.word	0x00000002
        /*0030*/ 	.string	""
        /*0030*/ 	.string	"ptxas"
        /*0030*/ 	.string	"Cuda compilation tools, release 13.0, V13.0.88"
        /*0030*/ 	.string	"Build cuda_13.0.r13.0/compiler.36424714_0"
        /*0030*/ 	.string	"-arch sm_100 -m 64 "



//--------------------- .note.nv.cuinfo           --------------------------
	.section	.note.nv.cuinfo,"",@"SHT_NOTE"
	.sectionflags	@"SHF_NOTE_NV_CUINFO"
        /*0018*/ 	.short	0x0002
        /*001a*/ 	.short	0x0064
        /*001c*/ 	.short	0x0082
	.zero		2


//--------------------- .nv.info                  --------------------------
	.section	.nv.info,"",@"SHT_CUDA_INFO"
	.align	4


	//----- nvinfo : EIATTR_REGCOUNT
	.align		4
        /*0000*/ 	.byte	0x04, 0x2f
        /*0002*/ 	.short	(.L_2 - .L_1)
	.align		4
.L_1:
        /*0004*/ 	.word	index@(_Z16block_and_threadv)
        /*0008*/ 	.word	0x00000018


	//----- nvinfo : EIATTR_FRAME_SIZE
	.align		4
.L_2:
        /*000c*/ 	.byte	0x04, 0x11
        /*000e*/ 	.short	(.L_4 - .L_3)
	.align		4
.L_3:
        /*0010*/ 	.word	index@(_Z16block_and_threadv)
        /*0014*/ 	.word	0x00000018


	//----- nvinfo : EIATTR_MIN_STACK_SIZE
	.align		4
.L_4:
        /*0018*/ 	.byte	0x04, 0x12
        /*001a*/ 	.short	(.L_6 - .L_5)
	.align		4
.L_5:
        /*001c*/ 	.word	index@(_Z16block_and_threadv)
        /*0020*/ 	.word	0x00000018
.L_6:


//--------------------- .nv.compat                --------------------------
	.section	.nv.compat,"",@"SHT_CUDA_COMPAT_INFO"
	.align	4
        /*0000*/ 	.byte	0x02, 0x09, 0x00, 0x00, 0x02, 0x02, 0x01, 0x00, 0x02, 0x05, 0x05, 0x00, 0x03, 0x07, 0x01, 0x01
        /*0010*/ 	.byte	0x02, 0x03, 0x00, 0x00, 0x02, 0x06, 0x01, 0x00, 0x04, 0x0b, 0x08, 0x00, 0x09, 0x00, 0x00, 0x00
        /*0020*/ 	.byte	0x00, 0x00, 0x00, 0x00


//--------------------- .nv.info._Z16block_and_threadv --------------------------
	.section	.nv.info._Z16block_and_threadv,"",@"SHT_CUDA_INFO"
	.sectionflags	@""
	.align	4


	//----- nvinfo : EIATTR_CUDA_API_VERSION
	.align		4
        /*0000*/ 	.byte	0x04, 0x37
        /*0002*/ 	.short	(.L_8 - .L_7)
.L_7:
        /*0004*/ 	.word	0x00000082


	//----- nvinfo : EIATTR_SPARSE_MMA_MASK
	.align		4
.L_8:
        /*0008*/ 	.byte	0x03, 0x50
        /*000a*/ 	.short	0x0000


	//----- nvinfo : EIATTR_MAXREG_COUNT
	.align		4
        /*000c*/ 	.byte	0x03, 0x1b
        /*000e*/ 	.short	0x00ff


	//----- nvinfo : EIATTR_EXTERNS
	.align		4
        /*0010*/ 	.byte	0x04, 0x0f
        /*0012*/ 	.short	(.L_10 - .L_9)


	//   ....[0]....
	.align		4
.L_9:
        /*0014*/ 	.word	index@(vprintf)


	//----- nvinfo : EIATTR_MERCURY_ISA_VERSION
	.align		4
.L_10:
        /*0018*/ 	.byte	0x03, 0x5f
        /*001a*/ 	.short	0x0101


	//----- nvinfo : EIATTR_VRC_CTA_INIT_COUNT
	.align		4
        /*001c*/ 	.byte	0x02, 0x4a
	.zero		1
	.zero		1


	//----- nvinfo : EIATTR_SYSCALL_OFFSETS
	.align		4
        /*0020*/ 	.byte	0x04, 0x46
        /*0022*/ 	.short	(.L_12 - .L_11)


	//   ....[0]....
.L_11:
        /*0024*/ 	.word	0x00000150


	//----- nvinfo : EIATTR_EXIT_INSTR_OFFSETS
	.align		4
.L_12:
        /*0028*/ 	.byte	0x04, 0x1c
        /*002a*/ 	.short	(.L_14 - .L_13)


	//   ....[0]....
.L_13:
        /*002c*/ 	.word	0x00000160


	//----- nvinfo : EIATTR_SW_WAR
	.align		4
.L_14:
        /*0030*/ 	.byte	0x04, 0x36
        /*0032*/ 	.short	(.L_16 - .L_15)
.L_15:
        /*0034*/ 	.word	0x00000008
.L_16:


//--------------------- .nv.callgraph             --------------------------
	.section	.nv.callgraph,"",@"SHT_CUDA_CALLGRAPH"
	.align	4
	.sectionentsize	8
	.align		4
        /*0000*/ 	.word	0x00000000
	.align		4
        /*0004*/ 	.word	0xffffffff
	.align		4
        /*0008*/ 	.word	index@(_Z16block_and_threadv)
	.align		4
        /*000c*/ 	.word	index@(vprintf)
	.align		4
        /*0010*/ 	.word	0x00000000
	.align		4
        /*0014*/ 	.word	0xfffffffe
	.align		4
        /*0018*/ 	.word	0x00000000
	.align		4
        /*001c*/ 	.word	0xfffffffd
	.align		4
        /*0020*/ 	.word	0x00000000
	.align		4
        /*0024*/ 	.word	0xfffffffc


//--------------------- .nv.constant4             --------------------------
	.section	.nv.constant4,"a",@progbits
	.align	8
	.align		8
.nv.constant4:
        /*0000*/ 	.dword	vprintf
	.align		8
        /*0008*/ 	.dword	$str


//--------------------- .text._Z16block_and_threadv --------------------------
	.section	.text._Z16block_and_threadv,"ax",@progbits
	.align	128
        .global         _Z16block_and_threadv
        .type           _Z16block_and_threadv,@function
        .size           _Z16block_and_threadv,(.L_x_2 - _Z16block_and_threadv)
        .other          _Z16block_and_threadv,@"STO_CUDA_ENTRY STV_DEFAULT"
_Z16block_and_threadv:
.text._Z16block_and_threadv:
[----:B------:R-:W0:Y:S01]  /*0000*/  LDC R1, c[0x0][0x37c] ;  /* 0x0000df00ff017b82 */ /* 0x000e220000000800 */
[----:B------:R-:W1:Y:S01]  /*0010*/  S2R R8, SR_CTAID.X ;  /* 0x0000000000087919 */ /* 0x000e620000002500 */
[----:B0-----:R-:W-:Y:S01]  /*0020*/  VIADD R1, R1, 0xffffffe8 ;  /* 0xffffffe801017836 */ /* 0x001fe20000000000 */
[----:B------:R-:W-:Y:S01]  /*0030*/  MOV R0, 0x0 ;  /* 0x0000000000007802 */ /* 0x000fe20000000f00 */
[----:B------:R-:W0:Y:S01]  /*0040*/  LDCU UR4, c[0x0][0x2f8] ;  /* 0x00005f00ff0477ac */ /* 0x000e220008000800 */
[----:B------:R-:W1:Y:S03]  /*0050*/  S2R R9, SR_CTAID.Y ;  /* 0x0000000000097919 */ /* 0x000e660000002600 */
[----:B------:R2:W3:Y:S01]  /*0060*/  LDC.64 R2, c[0x4][R0] ;  /* 0x0100000000027b82 */ /* 0x0004e20000000a00 */
[----:B------:R-:W4:Y:S01]  /*0070*/  LDCU.64 UR6, c[0x4][0x8] ;  /* 0x01000100ff0677ac */ /* 0x000f220008000a00 */
[----:B------:R-:W5:Y:S01]  /*0080*/  S2R R10, SR_CTAID.Z ;  /* 0x00000000000a7919 */ /* 0x000f620000002700 */
[----:B------:R-:W2:Y:S01]  /*0090*/  LDCU UR5, c[0x0][0x2fc] ;  /* 0x00005f80ff0577ac */ /* 0x000ea20008000800 */
[----:B------:R-:W5:Y:S01]  /*00a0*/  S2R R11, SR_TID.X ;  /* 0x00000000000b7919 */ /* 0x000f620000002100 */
[----:B------:R-:W5:Y:S01]  /*00b0*/  S2R R12, SR_TID.Y ;  /* 0x00000000000c7919 */ /* 0x000f620000002200 */
[----:B------:R-:W5:Y:S01]  /*00c0*/  S2R R13, SR_TID.Z ;  /* 0x00000000000d7919 */ /* 0x000f620000002300 */
[----:B0-----:R-:W-:Y:S01]  /*00d0*/  IADD3 R6, P0, PT, R1, UR4, RZ ;  /* 0x0000000401067c10 */ /* 0x001fe2000ff1e0ff */
[----:B----4-:R-:W-:Y:S01]  /*00e0*/  IMAD.U32 R4, RZ, RZ, UR6 ;  /* 0x00000006ff047e24 */ /* 0x010fe2000f8e00ff */
[----:B------:R-:W-:-:S03]  /*00f0*/  MOV R5, UR7 ;  /* 0x0000000700057c02 */ /* 0x000fc60008000f00 */
[----:B--2---:R-:W-:Y:S01]  /*0100*/  IMAD.X R7, RZ, RZ, UR5, P0 ;  /* 0x00000005ff077e24 */ /* 0x004fe200080e06ff */
[----:B-1----:R0:W-:Y:S04]  /*0110*/  STL.64 [R1], R8 ;  /* 0x0000000801007387 */ /* 0x0021e80000100a00 */
[----:B-----5:R0:W-:Y:S04]  /*0120*/  STL.64 [R1+0x8], R10 ;  /* 0x0000080a01007387 */ /* 0x0201e80000100a00 */
[----:B------:R0:W-:Y:S02]  /*0130*/  STL.64 [R1+0x10], R12 ;  /* 0x0000100c01007387 */ /* 0x0001e40000100a00 */
[----:B------:R-:W-:-:S07]  /*0140*/  LEPC R20, `(.L_x_0) ;  /* 0x000000001014794e */ /* 0x000fce0000000000 */
[----:B0--3--:R-:W-:Y:S05]  /*0150*/  CALL.ABS.NOINC R2 ;  /* 0x0000000002007343 */ /* 0x009fea0003c00000 */
.L_x_0:
[----:B------:R-:W-:Y:S05]  /*0160*/  EXIT ;  /* 0x000000000000794d */ /* 0x000fea0003800000 */
.L_x_1:
[----:B------:R-:W-:-:S00]  /*0170*/  BRA `(.L_x_1) ;  /* 0xfffffffc00fc7947 */ /* 0x000fc0000383ffff */
[----:B------:R-:W-:-:S00]  /*0180*/  NOP ;  /* 0x0000000000007918 */ /* 0x000fc00000000000 */
[----:B------:R-:W-:-:S00]  /*0190*/  NOP ;  /* 0x0000000000007918 */ /* 0x000fc00000000000 */
[----:B------:R-:W-:-:S00]  /*01a0*/  NOP ;  /* 0x0000000000007918 */ /* 0x000fc00000000000 */
[----:B------:R-:W-:-:S00]  /*01b0*/  NOP ;  /* 0x0000000000007918 */ /* 0x000fc00000000000 */
[----:B------:R-:W-:-:S00]  /*01c0*/  NOP ;  /* 0x0000000000007918 */ /* 0x000fc00000000000 */
[----:B------:R-:W-:-:S00]  /*01d0*/  NOP ;  /* 0x0000000000007918 */ /* 0x000fc00000000000 */
[----:B------:R-:W-:-:S00]  /*01e0*/  NOP ;  /* 0x0000000000007918 */ /* 0x000fc00000000000 */
[----:B------:R-:W-:-:S00]  /*01f0*/  NOP ;  /* 0x0000000000007918 */ /* 0x000fc00000000000 */
.L_x_2:


//--------------------- .nv.global.init           --------------------------
	.section	.nv.global.init,"aw",@progbits
.nv.global.init:
	.type		$str,@object
	.size		$str,(.L_0 - $str)
$str:
        /*0000*/ 	.byte	0x62, 0x6c, 0x6f, 0x63, 0x6b, 0x49, 0x64, 0x78, 0x20, 0x28, 0x25, 0x64, 0x2c, 0x20, 0x25, 0x64
        /*0010*/ 	.byte	0x2c, 0x20, 0x25, 0x64, 0x29, 0x20, 0x74, 0x68, 0x72, 0x65, 0x61, 0x64, 0x49, 0x64, 0x78, 0x20
        /*0020*/ 	.byte	0x28, 0x25, 0x64, 0x2c, 0x20, 0x25, 0x64, 0x2c, 0x20, 0x25, 0x64, 0x29, 0x0a, 0x00
.L_0:


//--------------------- .nv.shared.reserved.0     --------------------------
	.section	.nv.shared.reserved.0,"aw",@nobits
	.weak		__nv_reservedSMEM_offset_0_alias
	.size		__nv_reservedSMEM_offset_0_alias, 0, 64
	.other		__nv_reservedSMEM_offset_0_alias,@"STO_CUDA_RESERVED_SHARED STV_DEFAULT"
__nv_reservedSMEM_offset_0_alias:
	.zero		0
	.zero		64


//--------------------- .nv.constant0._Z16block_and_threadv --------------------------
	.section	.nv.constant0._Z16block_and_threadv,"a",@progbits
	.sectionflags	@""
	.align	4
.nv.constant0._Z16block_and_threadv:
	.zero		896


//--------------------- SYMBOLS --------------------------

	.type		.nv.reservedSmem.offset0,@object
	.size		.nv.reservedSmem.offset0,0x4
	.type		vprintf,@function
